//
// Generated by NVIDIA NVVM Compiler
//
// Compiler Build ID: CL-36424714
// Cuda compilation tools, release 13.0, V13.0.88
// Based on NVVM 20.0.0
//

.version 9.0
.target sm_100
.address_size 64

.extern .shared .align 16 .b8 shared[];

.entry _Z12sumOfSquaresPiS_Pl(
	.param .u64 .ptr .align 1 _Z12sumOfSquaresPiS_Pl_param_0,
	.param .u64 .ptr .align 1 _Z12sumOfSquaresPiS_Pl_param_1,
	.param .u64 .ptr .align 1 _Z12sumOfSquaresPiS_Pl_param_2
)
{
	.reg .pred 	%p<20>;
	.reg .b32 	%r<144>;
	.reg .b64 	%rd<28>;

	ld.param.u64 	%rd10, [_Z12sumOfSquaresPiS_Pl_param_0];
	ld.param.u64 	%rd9, [_Z12sumOfSquaresPiS_Pl_param_1];
	ld.param.u64 	%rd11, [_Z12sumOfSquaresPiS_Pl_param_2];
	cvta.to.global.u64 	%rd1, %rd10;
	cvta.to.global.u64 	%rd12, %rd11;
	mov.u32 	%r1, %tid.x;
	mov.u32 	%r2, %ctaid.x;
	setp.ne.s32 	%p1, %r1, 0;
	mul.wide.u32 	%rd13, %r2, 8;
	add.s64 	%rd2, %rd12, %rd13;
	@%p1 bra 	$L__BB0_2;
	// begin inline asm
	mov.u64 	%rd14, %clock64;
	// end inline asm
	st.global.u64 	[%rd2], %rd14;
$L__BB0_2:
	shl.b32 	%r37, %r1, 2;
	mov.u32 	%r38, shared;
	add.s32 	%r3, %r38, %r37;
	mov.b32 	%r142, 0;
	st.shared.u32 	[%r3], %r142;
	shl.b32 	%r39, %r2, 8;
	add.s32 	%r133, %r39, %r1;
	setp.gt.u32 	%p2, %r133, 1048575;
	@%p2 bra 	$L__BB0_16;
	max.u32 	%r42, %r133, 1040384;
	sub.s32 	%r43, %r42, %r133;
	add.s32 	%r44, %r43, 8191;
	shr.u32 	%r45, %r44, 13;
	add.s32 	%r5, %r45, 1;
	and.b32  	%r6, %r5, 15;
	setp.lt.u32 	%p3, %r44, 122880;
	mov.b32 	%r142, 0;
	@%p3 bra 	$L__BB0_6;
	and.b32  	%r47, %r5, 1048560;
	neg.s32 	%r128, %r47;
	mul.wide.u32 	%rd15, %r133, 4;
	add.s64 	%rd16, %rd15, %rd1;
	add.s64 	%rd26, %rd16, 262144;
	mov.b32 	%r142, 0;
$L__BB0_5:
	.pragma "nounroll";
	ld.global.u32 	%r48, [%rd26+-262144];
	mad.lo.s32 	%r49, %r48, %r48, %r142;
	ld.global.u32 	%r50, [%rd26+-229376];
	mad.lo.s32 	%r51, %r50, %r50, %r49;
	ld.global.u32 	%r52, [%rd26+-196608];
	mad.lo.s32 	%r53, %r52, %r52, %r51;
	ld.global.u32 	%r54, [%rd26+-163840];
	mad.lo.s32 	%r55, %r54, %r54, %r53;
	ld.global.u32 	%r56, [%rd26+-131072];
	mad.lo.s32 	%r57, %r56, %r56, %r55;
	ld.global.u32 	%r58, [%rd26+-98304];
	mad.lo.s32 	%r59, %r58, %r58, %r57;
	ld.global.u32 	%r60, [%rd26+-65536];
	mad.lo.s32 	%r61, %r60, %r60, %r59;
	ld.global.u32 	%r62, [%rd26+-32768];
	mad.lo.s32 	%r63, %r62, %r62, %r61;
	ld.global.u32 	%r64, [%rd26];
	mad.lo.s32 	%r65, %r64, %r64, %r63;
	ld.global.u32 	%r66, [%rd26+32768];
	mad.lo.s32 	%r67, %r66, %r66, %r65;
	ld.global.u32 	%r68, [%rd26+65536];
	mad.lo.s32 	%r69, %r68, %r68, %r67;
	ld.global.u32 	%r70, [%rd26+98304];
	mad.lo.s32 	%r71, %r70, %r70, %r69;
	ld.global.u32 	%r72, [%rd26+131072];
	mad.lo.s32 	%r73, %r72, %r72, %r71;
	ld.global.u32 	%r74, [%rd26+163840];
	mad.lo.s32 	%r75, %r74, %r74, %r73;
	ld.global.u32 	%r76, [%rd26+196608];
	mad.lo.s32 	%r77, %r76, %r76, %r75;
	ld.global.u32 	%r78, [%rd26+229376];
	mad.lo.s32 	%r142, %r78, %r78, %r77;
	add.s32 	%r133, %r133, 131072;
	add.s32 	%r128, %r128, 16;
	add.s64 	%rd26, %rd26, 524288;
	setp.ne.s32 	%p4, %r128, 0;
	@%p4 bra 	$L__BB0_5;
$L__BB0_6:
	setp.eq.s32 	%p5, %r6, 0;
	@%p5 bra 	$L__BB0_15;
	and.b32  	%r17, %r5, 7;
	setp.lt.u32 	%p6, %r6, 8;
	@%p6 bra 	$L__BB0_9;
	mul.wide.u32 	%rd17, %r133, 4;
	add.s64 	%rd18, %rd1, %rd17;
	ld.global.u32 	%r80, [%rd18];
	mad.lo.s32 	%r81, %r80, %r80, %r142;
	ld.global.u32 	%r82, [%rd18+32768];
	mad.lo.s32 	%r83, %r82, %r82, %r81;
	ld.global.u32 	%r84, [%rd18+65536];
	mad.lo.s32 	%r85, %r84, %r84, %r83;
	ld.global.u32 	%r86, [%rd18+98304];
	mad.lo.s32 	%r87, %r86, %r86, %r85;
	ld.global.u32 	%r88, [%rd18+131072];
	mad.lo.s32 	%r89, %r88, %r88, %r87;
	ld.global.u32 	%r90, [%rd18+163840];
	mad.lo.s32 	%r91, %r90, %r90, %r89;
	ld.global.u32 	%r92, [%rd18+196608];
	mad.lo.s32 	%r93, %r92, %r92, %r91;
	ld.global.u32 	%r94, [%rd18+229376];
	mad.lo.s32 	%r142, %r94, %r94, %r93;
	add.s32 	%r133, %r133, 65536;
$L__BB0_9:
	setp.eq.s32 	%p7, %r17, 0;
	@%p7 bra 	$L__BB0_15;
	and.b32  	%r23, %r5, 3;
	setp.lt.u32 	%p8, %r17, 4;
	@%p8 bra 	$L__BB0_12;
	mul.wide.u32 	%rd19, %r133, 4;
	add.s64 	%rd20, %rd1, %rd19;
	ld.global.u32 	%r96, [%rd20];
	mad.lo.s32 	%r97, %r96, %r96, %r142;
	ld.global.u32 	%r98, [%rd20+32768];
	mad.lo.s32 	%r99, %r98, %r98, %r97;
	ld.global.u32 	%r100, [%rd20+65536];
	mad.lo.s32 	%r101, %r100, %r100, %r99;
	ld.global.u32 	%r102, [%rd20+98304];
	mad.lo.s32 	%r142, %r102, %r102, %r101;
	add.s32 	%r133, %r133, 32768;
$L__BB0_12:
	setp.eq.s32 	%p9, %r23, 0;
	@%p9 bra 	$L__BB0_15;
	mul.wide.u32 	%rd21, %r133, 4;
	add.s64 	%rd27, %rd1, %rd21;
	neg.s32 	%r140, %r23;
$L__BB0_14:
	.pragma "nounroll";
	ld.global.u32 	%r103, [%rd27];
	mad.lo.s32 	%r142, %r103, %r103, %r142;
	add.s64 	%rd27, %rd27, 32768;
	add.s32 	%r140, %r140, 1;
	setp.ne.s32 	%p10, %r140, 0;
	@%p10 bra 	$L__BB0_14;
$L__BB0_15:
	st.shared.u32 	[%r3], %r142;
$L__BB0_16:
	setp.gt.u32 	%p11, %r1, 127;
	@%p11 bra 	$L__BB0_18;
	ld.shared.u32 	%r104, [%r3+512];
	add.s32 	%r105, %r142, %r104;
	st.shared.u32 	[%r3], %r105;
$L__BB0_18:
	bar.sync 	0;
	setp.gt.u32 	%p12, %r1, 63;
	@%p12 bra 	$L__BB0_20;
	ld.shared.u32 	%r106, [%r3+256];
	ld.shared.u32 	%r107, [%r3];
	add.s32 	%r108, %r107, %r106;
	st.shared.u32 	[%r3], %r108;
$L__BB0_20:
	bar.sync 	0;
	setp.gt.u32 	%p13, %r1, 31;
	@%p13 bra 	$L__BB0_22;
	ld.shared.u32 	%r109, [%r3+128];
	ld.shared.u32 	%r110, [%r3];
	add.s32 	%r111, %r110, %r109;
	st.shared.u32 	[%r3], %r111;
$L__BB0_22:
	bar.sync 	0;
	setp.gt.u32 	%p14, %r1, 15;
	@%p14 bra 	$L__BB0_24;
	ld.shared.u32 	%r112, [%r3+64];
	ld.shared.u32 	%r113, [%r3];
	add.s32 	%r114, %r113, %r112;
	st.shared.u32 	[%r3], %r114;
$L__BB0_24:
	bar.sync 	0;
	setp.gt.u32 	%p15, %r1, 7;
	@%p15 bra 	$L__BB0_26;
	ld.shared.u32 	%r115, [%r3+32];
	ld.shared.u32 	%r116, [%r3];
	add.s32 	%r117, %r116, %r115;
	st.shared.u32 	[%r3], %r117;
$L__BB0_26:
	bar.sync 	0;
	setp.gt.u32 	%p16, %r1, 3;
	@%p16 bra 	$L__BB0_28;
	ld.shared.u32 	%r118, [%r3+16];
	ld.shared.u32 	%r119, [%r3];
	add.s32 	%r120, %r119, %r118;
	st.shared.u32 	[%r3], %r120;
$L__BB0_28:
	bar.sync 	0;
	setp.gt.u32 	%p17, %r1, 1;
	@%p17 bra 	$L__BB0_30;
	ld.shared.u32 	%r121, [%r3+8];
	ld.shared.u32 	%r122, [%r3];
	add.s32 	%r123, %r122, %r121;
	st.shared.u32 	[%r3], %r123;
$L__BB0_30:
	setp.ne.s32 	%p18, %r1, 0;
	bar.sync 	0;
	@%p18 bra 	$L__BB0_32;
	ld.shared.v2.u32 	{%r124, %r125}, [shared];
	add.s32 	%r126, %r124, %r125;
	st.shared.u32 	[shared], %r126;
$L__BB0_32:
	setp.ne.s32 	%p19, %r1, 0;
	bar.sync 	0;
	@%p19 bra 	$L__BB0_34;
	ld.shared.u32 	%r127, [shared];
	cvta.to.global.u64 	%rd23, %rd9;
	mul.wide.u32 	%rd24, %r2, 4;
	add.s64 	%rd25, %rd23, %rd24;
	st.global.u32 	[%rd25], %r127;
	// begin inline asm
	mov.u64 	%rd22, %clock64;
	// end inline asm
	st.global.u64 	[%rd2+256], %rd22;
$L__BB0_34:
	ret;

}


// ===== COMPILED SASS (sm_100) =====

	.target	sm_100

	.elftype	@"ET_EXEC"


//--------------------- .note.nv.tkinfo           --------------------------
	.section	.note.nv.tkinfo,"",@"SHT_NOTE"
	.sectionflags	@"SHF_NOTE_NV_TKINFO"
	.tkinfo
        /*0018*/ 	.word	0x00000002
        /*0030*/ 	.string	""
        /*0030*/ 	.string	"ptxas"
        /*0030*/ 	.string	"Cuda compilation tools, release 13.0, V13.0.88"
        /*0030*/ 	.string	"Build cuda_13.0.r13.0/compiler.36424714_0"
        /*0030*/ 	.string	"-arch sm_100 -m 64 "



//--------------------- .note.nv.cuinfo           --------------------------
	.section	.note.nv.cuinfo,"",@"SHT_NOTE"
	.sectionflags	@"SHF_NOTE_NV_CUINFO"
        /*0018*/ 	.short	0x0002
        /*001a*/ 	.short	0x0064
        /*001c*/ 	.short	0x0082
	.zero		2


//--------------------- .nv.info                  --------------------------
	.section	.nv.info,"",@"SHT_CUDA_INFO"
	.align	4


	//----- nvinfo : EIATTR_REGCOUNT
	.align		4
        /*0000*/ 	.byte	0x04, 0x2f
        /*0002*/ 	.short	(.L_1 - .L_0)
	.align		4
.L_0:
        /*0004*/ 	.word	index@(_Z12sumOfSquaresPiS_Pl)
        /*0008*/ 	.word	0x0000001e


	//----- nvinfo : EIATTR_FRAME_SIZE
	.align		4
.L_1:
        /*000c*/ 	.byte	0x04, 0x11
        /*000e*/ 	.short	(.L_3 - .L_2)
	.align		4
.L_2:
        /*0010*/ 	.word	index@(_Z12sumOfSquaresPiS_Pl)
        /*0014*/ 	.word	0x00000000


	//----- nvinfo : EIATTR_MIN_STACK_SIZE
	.align		4
.L_3:
        /*0018*/ 	.byte	0x04, 0x12
        /*001a*/ 	.short	(.L_5 - .L_4)
	.align		4
.L_4:
        /*001c*/ 	.word	index@(_Z12sumOfSquaresPiS_Pl)
        /*0020*/ 	.word	0x00000000
.L_5:


//--------------------- .nv.compat                --------------------------
	.section	.nv.compat,"",@"SHT_CUDA_COMPAT_INFO"
	.align	4
        /*0000*/ 	.byte	0x02, 0x09, 0x00, 0x00, 0x02, 0x02, 0x01, 0x00, 0x02, 0x05, 0x05, 0x00, 0x03, 0x07, 0x01, 0x01
        /*0010*/ 	.byte	0x02, 0x03, 0x00, 0x00, 0x02, 0x06, 0x01, 0x00, 0x04, 0x0b, 0x08, 0x00, 0x09, 0x00, 0x00, 0x00
        /*0020*/ 	.byte	0x00, 0x00, 0x00, 0x00


//--------------------- .nv.info._Z12sumOfSquaresPiS_Pl --------------------------
	.section	.nv.info._Z12sumOfSquaresPiS_Pl,"",@"SHT_CUDA_INFO"
	.sectionflags	@""
	.align	4


	//----- nvinfo : EIATTR_CUDA_API_VERSION
	.align		4
        /*0000*/ 	.byte	0x04, 0x37
        /*0002*/ 	.short	(.L_7 - .L_6)
.L_6:
        /*0004*/ 	.word	0x00000082


	//----- nvinfo : EIATTR_KPARAM_INFO
	.align		4
.L_7:
        /*0008*/ 	.byte	0x04, 0x17
        /*000a*/ 	.short	(.L_9 - .L_8)
.L_8:
        /*000c*/ 	.word	0x00000000
        /*0010*/ 	.short	0x0002
        /*0012*/ 	.short	0x0010
        /*0014*/ 	.byte	0x00, 0xf5, 0x21, 0x00


	//----- nvinfo : EIATTR_KPARAM_INFO
	.align		4
.L_9:
        /*0018*/ 	.byte	0x04, 0x17
        /*001a*/ 	.short	(.L_11 - .L_10)
.L_10:
        /*001c*/ 	.word	0x00000000
        /*0020*/ 	.short	0x0001
        /*0022*/ 	.short	0x0008
        /*0024*/ 	.byte	0x00, 0xf5, 0x21, 0x00


	//----- nvinfo : EIATTR_KPARAM_INFO
	.align		4
.L_11:
        /*0028*/ 	.byte	0x04, 0x17
        /*002a*/ 	.short	(.L_13 - .L_12)
.L_12:
        /*002c*/ 	.word	0x00000000
        /*0030*/ 	.short	0x0000
        /*0032*/ 	.short	0x0000
        /*0034*/ 	.byte	0x00, 0xf5, 0x21, 0x00


	//----- nvinfo : EIATTR_SPARSE_MMA_MASK
	.align		4
.L_13:
        /*0038*/ 	.byte	0x03, 0x50
        /*003a*/ 	.short	0x0000


	//----- nvinfo : EIATTR_MAXREG_COUNT
	.align		4
        /*003c*/ 	.byte	0x03, 0x1b
        /*003e*/ 	.short	0x00ff


	//----- nvinfo : EIATTR_NUM_BARRIERS
	.align		4
        /*0040*/ 	.byte	0x02, 0x4c
        /*0042*/ 	.byte	0x01
	.zero		1


	//----- nvinfo : EIATTR_MERCURY_ISA_VERSION
	.align		4
        /*0044*/ 	.byte	0x03, 0x5f
        /*0046*/ 	.short	0x0101


	//----- nvinfo : EIATTR_VRC_CTA_INIT_COUNT
	.align		4
        /*0048*/ 	.byte	0x02, 0x4a
	.zero		1
	.zero		1


	//----- nvinfo : EIATTR_EXIT_INSTR_OFFSETS
	.align		4
        /*004c*/ 	.byte	0x04, 0x1c
        /*004e*/ 	.short	(.L_15 - .L_14)


	//   ....[0]....
.L_14:
        /*0050*/ 	.word	0x00000b40


	//   ....[1]....
        /*0054*/ 	.word	0x00000bb0


	//----- nvinfo : EIATTR_CRS_STACK_SIZE
	.align		4
.L_15:
        /*0058*/ 	.byte	0x04, 0x1e
        /*005a*/ 	.short	(.L_17 - .L_16)
.L_16:
        /*005c*/ 	.word	0x00000000


	//----- nvinfo : EIATTR_CBANK_PARAM_SIZE
	.align		4
.L_17:
        /*0060*/ 	.byte	0x03, 0x19
        /*0062*/ 	.short	0x0018


	//----- nvinfo : EIATTR_PARAM_CBANK
	.align		4
        /*0064*/ 	.byte	0x04, 0x0a
        /*0066*/ 	.short	(.L_19 - .L_18)
	.align		4
.L_18:
        /*0068*/ 	.word	index@(.nv.constant0._Z12sumOfSquaresPiS_Pl)
        /*006c*/ 	.short	0x0380
        /*006e*/ 	.short	0x0018


	//----- nvinfo : EIATTR_SW_WAR
	.align		4
.L_19:
        /*0070*/ 	.byte	0x04, 0x36
        /*0072*/ 	.short	(.L_21 - .L_20)
.L_20:
        /*0074*/ 	.word	0x00000008
.L_21:


//--------------------- .nv.callgraph             --------------------------
	.section	.nv.callgraph,"",@"SHT_CUDA_CALLGRAPH"
	.align	4
	.sectionentsize	8
	.align		4
        /*0000*/ 	.word	0x00000000
	.align		4
        /*0004*/ 	.word	0xffffffff
	.align		4
        /*0008*/ 	.word	0x00000000
	.align		4
        /*000c*/ 	.word	0xfffffffe
	.align		4
        /*0010*/ 	.word	0x00000000
	.align		4
        /*0014*/ 	.word	0xfffffffd
	.align		4
        /*0018*/ 	.word	0x00000000
	.align		4
        /*001c*/ 	.word	0xfffffffc


//--------------------- .text._Z12sumOfSquaresPiS_Pl --------------------------
	.section	.text._Z12sumOfSquaresPiS_Pl,"ax",@progbits
	.align	128
.text._Z12sumOfSquaresPiS_Pl:
        .type           _Z12sumOfSquaresPiS_Pl,@function
        .size           _Z12sumOfSquaresPiS_Pl,(.L_x_13 - _Z12sumOfSquaresPiS_Pl)
        .other          _Z12sumOfSquaresPiS_Pl,@"STO_CUDA_ENTRY STV_DEFAULT"
_Z12sumOfSquaresPiS_Pl:
[----:B------:R-:W-:Y:S01]  /*0000*/  LDC R1, c[0x0][0x37c] ;  /* 0x0000df00ff017b82 */ /* 0x000fe20000000800 */
[----:B------:R-:W0:Y:S07]  /*0010*/  S2R R0, SR_TID.X ;  /* 0x0000000000007919 */ /* 0x000e2e0000002100 */
[----:B------:R-:W1:Y:S01]  /*0020*/  LDC.64 R2, c[0x0][0x390] ;  /* 0x0000e400ff027b82 */ /* 0x000e620000000a00 */
[----:B------:R-:W2:Y:S01]  /*0030*/  LDCU.64 UR6, c[0x0][0x358] ;  /* 0x00006b00ff0677ac */ /* 0x000ea20008000a00 */
[----:B------:R-:W1:Y:S01]  /*0040*/  S2R R7, SR_CTAID.X ;  /* 0x0000000000077919 */ /* 0x000e620000002500 */
[----:B0-----:R-:W-:Y:S01]  /*0050*/  ISETP.NE.AND P0, PT, R0, RZ, PT ;  /* 0x000000ff0000720c */ /* 0x001fe20003f05270 */
[----:B-1----:R-:W-:-:S12]  /*0060*/  IMAD.WIDE.U32 R2, R7, 0x8, R2 ;  /* 0x0000000807027825 */ /* 0x002fd800078e0002 */
[----:B------:R-:W-:Y:S01]  /*0070*/  @!P0 CS2R R4, SR_CLOCKLO ;  /* 0x0000000000048805 */ /* 0x000fe20000015000 */
[----:B------:R-:W0:Y:S01]  /*0080*/  S2UR UR5, SR_CgaCtaId ;  /* 0x00000000000579c3 */ /* 0x000e220000008800 */
[----:B------:R-:W-:-:S03]  /*0090*/  UMOV UR4, 0x400 ;  /* 0x0000040000047882 */ /* 0x000fc60000000000 */
[----:B--2---:R1:W-:Y:S01]  /*00a0*/  @!P0 STG.E.64 desc[UR6][R2.64], R4 ;  /* 0x0000000402008986 */ /* 0x0043e2000c101b06 */
[----:B------:R-:W-:Y:S01]  /*00b0*/  LEA R10, R7, R0, 0x8 ;  /* 0x00000000070a7211 */ /* 0x000fe200078e40ff */
[----:B------:R-:W-:Y:S01]  /*00c0*/  BSSY.RECONVERGENT B0, `(.L_x_0) ;  /* 0x000007a000007945 */ /* 0x000fe20003800200 */
[----:B------:R-:W-:Y:S02]  /*00d0*/  IMAD.MOV.U32 R9, RZ, RZ, RZ ;  /* 0x000000ffff097224 */ /* 0x000fe400078e00ff */
[----:B------:R-:W-:Y:S01]  /*00e0*/  ISETP.GT.U32.AND P1, PT, R10, 0xfffff, PT ;  /* 0x000fffff0a00780c */ /* 0x000fe20003f24070 */
[----:B0-----:R-:W-:-:S06]  /*00f0*/  ULEA UR4, UR5, UR4, 0x18 ;  /* 0x0000000405047291 */ /* 0x001fcc000f8ec0ff */
[----:B------:R-:W-:-:S05]  /*0100*/  LEA R6, R0, UR4, 0x2 ;  /* 0x0000000400067c11 */ /* 0x000fca000f8e10ff */
[----:B------:R1:W-:Y:S01]  /*0110*/  STS [R6], RZ ;  /* 0x000000ff06007388 */ /* 0x0003e20000000800 */
[----:B------:R-:W-:Y:S05]  /*0120*/  @P1 BRA `(.L_x_1) ;  /* 0x0000000400cc1947 */ /* 0x000fea0003800000 */
[----:B-1----:R-:W-:Y:S01]  /*0130*/  VIMNMX.U32 R5, PT, PT, R10, 0xfe000, !PT ;  /* 0x000fe0000a057848 */ /* 0x002fe20007fe0000 */
[----:B------:R-:W-:Y:S01]  /*0140*/  BSSY.RECONVERGENT B1, `(.L_x_2) ;  /* 0x0000035000017945 */ /* 0x000fe20003800200 */
[----:B------:R-:W-:Y:S02]  /*0150*/  HFMA2 R9, -RZ, RZ, 0, 0 ;  /* 0x00000000ff097431 */ /* 0x000fe400000001ff */
[----:B------:R-:W-:-:S04]  /*0160*/  IADD3 R5, PT, PT, R5, 0x1fff, -R10 ;  /* 0x00001fff05057810 */ /* 0x000fc80007ffe80a */
[C---:B------:R-:W-:Y:S02]  /*0170*/  ISETP.GE.U32.AND P2, PT, R5.reuse, 0x1e000, PT ;  /* 0x0001e0000500780c */ /* 0x040fe40003f46070 */
[----:B------:R-:W-:-:S04]  /*0180*/  LEA.HI R8, R5, 0x1, RZ, 0x13 ;  /* 0x0000000105087811 */ /* 0x000fc800078f98ff */
[----:B------:R-:W-:-:S04]  /*0190*/  LOP3.LUT R25, R8, 0xf, RZ, 0xc0, !PT ;  /* 0x0000000f08197812 */ /* 0x000fc800078ec0ff */
[----:B------:R-:W-:-:S03]  /*01a0*/  ISETP.NE.AND P1, PT, R25, RZ, PT ;  /* 0x000000ff1900720c */ /* 0x000fc60003f25270 */
[----:B------:R-:W-:Y:S10]  /*01b0*/  @!P2 BRA `(.L_x_3) ;  /* 0x0000000000b4a947 */ /* 0x000ff40003800000 */
[----:B------:R-:W0:Y:S01]  /*01c0*/  LDC.64 R4, c[0x0][0x380] ;  /* 0x0000e000ff047b82 */ /* 0x000e220000000a00 */
[----:B------:R-:W-:Y:S01]  /*01d0*/  LOP3.LUT R11, R8, 0xffff0, RZ, 0xc0, !PT ;  /* 0x000ffff0080b7812 */ /* 0x000fe200078ec0ff */
[----:B------:R-:W-:-:S03]  /*01e0*/  IMAD.MOV.U32 R9, RZ, RZ, RZ ;  /* 0x000000ffff097224 */ /* 0x000fc600078e00ff */
[----:B------:R-:W-:Y:S01]  /*01f0*/  IADD3 R11, PT, PT, -R11, RZ, RZ ;  /* 0x000000ff0b0b7210 */ /* 0x000fe20007ffe1ff */
[----:B0-----:R-:W-:-:S03]  /*0200*/  IMAD.WIDE.U32 R4, R10, 0x4, R4 ;  /* 0x000000040a047825 */ /* 0x001fc600078e0004 */
[----:B------:R-:W-:-:S05]  /*0210*/  IADD3 R4, P2, PT, R4, 0x40000, RZ ;  /* 0x0004000004047810 */ /* 0x000fca0007f5e0ff */
[----:B------:R-:W-:-:S08]  /*0220*/  IMAD.X R5, RZ, RZ, R5, P2 ;  /* 0x000000ffff057224 */ /* 0x000fd000010e0605 */
.L_x_4:
[----:B------:R-:W2:Y:S04]  /*0230*/  LDG.E R24, desc[UR6][R4.64+-0x40000] ;  /* 0xfc00000604187981 */ /* 0x000ea8000c1e1900 */
[----:B------:R-:W3:Y:S04]  /*0240*/  LDG.E R27, desc[UR6][R4.64+-0x38000] ;  /* 0xfc800006041b7981 */ /* 0x000ee8000c1e1900 */
[----:B------:R-:W4:Y:S04]  /*0250*/  LDG.E R23, desc[UR6][R4.64+-0x30000] ;  /* 0xfd00000604177981 */ /* 0x000f28000c1e1900 */
[----:B------:R-:W5:Y:S04]  /*0260*/  LDG.E R22, desc[UR6][R4.64+-0x28000] ;  /* 0xfd80000604167981 */ /* 0x000f68000c1e1900 */
        /* <DEDUP_REMOVED lines=9> */
[----:B------:R-:W5:Y:S01]  /*0300*/  LDG.E R12, desc[UR6][R4.64+0x28000] ;  /* 0x02800006040c7981 */ /* 0x000f62000c1e1900 */
[----:B--2---:R-:W-:-:S03]  /*0310*/  IMAD R24, R24, R24, R9 ;  /* 0x0000001818187224 */ /* 0x004fc600078e0209 */
[----:B------:R-:W2:Y:S01]  /*0320*/  LDG.E R9, desc[UR6][R4.64+0x30000] ;  /* 0x0300000604097981 */ /* 0x000ea2000c1e1900 */
[----:B---3--:R-:W-:-:S03]  /*0330*/  IMAD R26, R27, R27, R24 ;  /* 0x0000001b1b1a7224 */ /* 0x008fc600078e0218 */
[----:B------:R0:W3:Y:S01]  /*0340*/  LDG.E R24, desc[UR6][R4.64+0x38000] ;  /* 0x0380000604187981 */ /* 0x0000e2000c1e1900 */
[----:B------:R-:W-:Y:S01]  /*0350*/  IADD3 R11, PT, PT, R11, 0x10, RZ ;  /* 0x000000100b0b7810 */ /* 0x000fe20007ffe0ff */
[----:B----4-:R-:W-:Y:S01]  /*0360*/  IMAD R23, R23, R23, R26 ;  /* 0x0000001717177224 */ /* 0x010fe200078e021a */
[----:B------:R-:W-:Y:S02]  /*0370*/  IADD3 R10, PT, PT, R10, 0x20000, RZ ;  /* 0x000200000a0a7810 */ /* 0x000fe40007ffe0ff */
[----:B------:R-:W-:Y:S01]  /*0380*/  ISETP.NE.AND P2, PT, R11, RZ, PT ;  /* 0x000000ff0b00720c */ /* 0x000fe20003f45270 */
[----:B-----5:R-:W-:-:S04]  /*0390*/  IMAD R22, R22, R22, R23 ;  /* 0x0000001616167224 */ /* 0x020fc800078e0217 */
[----:B------:R-:W-:Y:S01]  /*03a0*/  IMAD R21, R21, R21, R22 ;  /* 0x0000001515157224 */ /* 0x000fe200078e0216 */
[----:B0-----:R-:W-:-:S03]  /*03b0*/  IADD3 R4, P3, PT, R4, 0x80000, RZ ;  /* 0x0008000004047810 */ /* 0x001fc60007f7e0ff */
[----:B------:R-:W-:Y:S02]  /*03c0*/  IMAD R20, R20, R20, R21 ;  /* 0x0000001414147224 */ /* 0x000fe400078e0215 */
[----:B------:R-:W-:Y:S02]  /*03d0*/  IMAD.X R5, RZ, RZ, R5, P3 ;  /* 0x000000ffff057224 */ /* 0x000fe400018e0605 */
[----:B------:R-:W-:-:S04]  /*03e0*/  IMAD R19, R19, R19, R20 ;  /* 0x0000001313137224 */ /* 0x000fc800078e0214 */
[----:B------:R-:W-:-:S04]  /*03f0*/  IMAD R18, R18, R18, R19 ;  /* 0x0000001212127224 */ /* 0x000fc800078e0213 */
[----:B------:R-:W-:-:S04]  /*0400*/  IMAD R17, R17, R17, R18 ;  /* 0x0000001111117224 */ /* 0x000fc800078e0212 */
[----:B------:R-:W-:-:S04]  /*0410*/  IMAD R16, R16, R16, R17 ;  /* 0x0000001010107224 */ /* 0x000fc800078e0211 */
[----:B------:R-:W-:-:S04]  /*0420*/  IMAD R15, R15, R15, R16 ;  /* 0x0000000f0f0f7224 */ /* 0x000fc800078e0210 */
[----:B------:R-:W-:-:S04]  /*0430*/  IMAD R14, R14, R14, R15 ;  /* 0x0000000e0e0e7224 */ /* 0x000fc800078e020f */
[----:B------:R-:W-:-:S04]  /*0440*/  IMAD R13, R13, R13, R14 ;  /* 0x0000000d0d0d7224 */ /* 0x000fc800078e020e */
[----:B------:R-:W-:-:S04]  /*0450*/  IMAD R12, R12, R12, R13 ;  /* 0x0000000c0c0c7224 */ /* 0x000fc800078e020d */
[----:B--2---:R-:W-:-:S04]  /*0460*/  IMAD R9, R9, R9, R12 ;  /* 0x0000000909097224 */ /* 0x004fc800078e020c */
[----:B---3--:R-:W-:Y:S01]  /*0470*/  IMAD R9, R24, R24, R9 ;  /* 0x0000001818097224 */ /* 0x008fe200078e0209 */
[----:B------:R-:W-:Y:S06]  /*0480*/  @P2 BRA `(.L_x_4) ;  /* 0xfffffffc00682947 */ /* 0x000fec000383ffff */
.L_x_3:
[----:B------:R-:W-:Y:S05]  /*0490*/  BSYNC.RECONVERGENT B1 ;  /* 0x0000000000017941 */ /* 0x000fea0003800200 */
.L_x_2:
[----:B------:R-:W-:Y:S04]  /*04a0*/  BSSY.RECONVERGENT B1, `(.L_x_5) ;  /* 0x000003a000017945 */ /* 0x000fe80003800200 */
[----:B------:R-:W-:Y:S05]  /*04b0*/  @!P1 BRA `(.L_x_6) ;  /* 0x0000000000e09947 */ /* 0x000fea0003800000 */
[----:B------:R-:W-:Y:S01]  /*04c0*/  ISETP.GE.U32.AND P1, PT, R25, 0x8, PT ;  /* 0x000000081900780c */ /* 0x000fe20003f26070 */
[----:B------:R-:W-:Y:S01]  /*04d0*/  BSSY.RECONVERGENT B2, `(.L_x_7) ;  /* 0x0000017000027945 */ /* 0x000fe20003800200 */
[----:B------:R-:W-:-:S04]  /*04e0*/  LOP3.LUT R11, R8, 0x7, RZ, 0xc0, !PT ;  /* 0x00000007080b7812 */ /* 0x000fc800078ec0ff */
[----:B------:R-:W-:-:S07]  /*04f0*/  ISETP.NE.AND P2, PT, R11, RZ, PT ;  /* 0x000000ff0b00720c */ /* 0x000fce0003f45270 */
[----:B------:R-:W-:Y:S06]  /*0500*/  @!P1 BRA `(.L_x_8) ;  /* 0x00000000004c9947 */ /* 0x000fec0003800000 */
[----:B------:R-:W0:Y:S02]  /*0510*/  LDC.64 R4, c[0x0][0x380] ;  /* 0x0000e000ff047b82 */ /* 0x000e240000000a00 */
[----:B0-----:R-:W-:-:S05]  /*0520*/  IMAD.WIDE.U32 R4, R10, 0x4, R4 ;  /* 0x000000040a047825 */ /* 0x001fca00078e0004 */
[----:B------:R-:W2:Y:S04]  /*0530*/  LDG.E R12, desc[UR6][R4.64] ;  /* 0x00000006040c7981 */ /* 0x000ea8000c1e1900 */
[----:B------:R-:W3:Y:S04]  /*0540*/  LDG.E R14, desc[UR6][R4.64+0x8000] ;  /* 0x00800006040e7981 */ /* 0x000ee8000c1e1900 */
[----:B------:R-:W4:Y:S04]  /*0550*/  LDG.E R16, desc[UR6][R4.64+0x10000] ;  /* 0x0100000604107981 */ /* 0x000f28000c1e1900 */
[----:B------:R-:W5:Y:S04]  /*0560*/  LDG.E R18, desc[UR6][R4.64+0x18000] ;  /* 0x0180000604127981 */ /* 0x000f68000c1e1900 */
[----:B------:R-:W5:Y:S04]  /*0570*/  LDG.E R20, desc[UR6][R4.64+0x20000] ;  /* 0x0200000604147981 */ /* 0x000f68000c1e1900 */
[----:B------:R-:W5:Y:S04]  /*0580*/  LDG.E R22, desc[UR6][R4.64+0x28000] ;  /* 0x0280000604167981 */ /* 0x000f68000c1e1900 */
[----:B------:R-:W5:Y:S04]  /*0590*/  LDG.E R24, desc[UR6][R4.64+0x30000] ;  /* 0x0300000604187981 */ /* 0x000f68000c1e1900 */
[----:B------:R-:W5:Y:S01]  /*05a0*/  LDG.E R26, desc[UR6][R4.64+0x38000] ;  /* 0x03800006041a7981 */ /* 0x000f62000c1e1900 */
[----:B------:R-:W-:-:S02]  /*05b0*/  VIADD R10, R10, 0x10000 ;  /* 0x000100000a0a7836 */ /* 0x000fc40000000000 */
[----:B--2---:R-:W-:-:S04]  /*05c0*/  IMAD R9, R12, R12, R9 ;  /* 0x0000000c0c097224 */ /* 0x004fc800078e0209 */
[----:B---3--:R-:W-:-:S04]  /*05d0*/  IMAD R9, R14, R14, R9 ;  /* 0x0000000e0e097224 */ /* 0x008fc800078e0209 */
[----:B----4-:R-:W-:-:S04]  /*05e0*/  IMAD R9, R16, R16, R9 ;  /* 0x0000001010097224 */ /* 0x010fc800078e0209 */
[----:B-----5:R-:W-:-:S04]  /*05f0*/  IMAD R9, R18, R18, R9 ;  /* 0x0000001212097224 */ /* 0x020fc800078e0209 */
[----:B------:R-:W-:-:S04]  /*0600*/  IMAD R9, R20, R20, R9 ;  /* 0x0000001414097224 */ /* 0x000fc800078e0209 */
[----:B------:R-:W-:-:S04]  /*0610*/  IMAD R9, R22, R22, R9 ;  /* 0x0000001616097224 */ /* 0x000fc800078e0209 */
[----:B------:R-:W-:-:S04]  /*0620*/  IMAD R9, R24, R24, R9 ;  /* 0x0000001818097224 */ /* 0x000fc800078e0209 */
[----:B------:R-:W-:-:S07]  /*0630*/  IMAD R9, R26, R26, R9 ;  /* 0x0000001a1a097224 */ /* 0x000fce00078e0209 */
.L_x_8:
[----:B------:R-:W-:Y:S05]  /*0640*/  BSYNC.RECONVERGENT B2 ;  /* 0x0000000000027941 */ /* 0x000fea0003800200 */
.L_x_7:
        /* <DEDUP_REMOVED lines=11> */
[----:B------:R-:W5:Y:S01]  /*0700*/  LDG.E R18, desc[UR6][R4.64+0x18000] ;  /* 0x0180000604127981 */ /* 0x000f62000c1e1900 */
[----:B------:R-:W-:Y:S01]  /*0710*/  IADD3 R10, PT, PT, R10, 0x8000, RZ ;  /* 0x000080000a0a7810 */ /* 0x000fe20007ffe0ff */
[----:B--2---:R-:W-:-:S04]  /*0720*/  IMAD R9, R12, R12, R9 ;  /* 0x0000000c0c097224 */ /* 0x004fc800078e0209 */
[----:B---3--:R-:W-:-:S04]  /*0730*/  IMAD R9, R14, R14, R9 ;  /* 0x0000000e0e097224 */ /* 0x008fc800078e0209 */
[----:B----4-:R-:W-:-:S04]  /*0740*/  IMAD R9, R16, R16, R9 ;  /* 0x0000001010097224 */ /* 0x010fc800078e0209 */
[----:B-----5:R-:W-:-:S07]  /*0750*/  IMAD R9, R18, R18, R9 ;  /* 0x0000001212097224 */ /* 0x020fce00078e0209 */
.L_x_10:
[----:B------:R-:W-:Y:S05]  /*0760*/  BSYNC.RECONVERGENT B2 ;  /* 0x0000000000027941 */ /* 0x000fea0003800200 */
.L_x_9:
[----:B------:R-:W-:Y:S05]  /*0770*/  @!P2 BRA `(.L_x_6) ;  /* 0x000000000030a947 */ /* 0x000fea0003800000 */
[----:B------:R-:W0:Y:S01]  /*0780*/  LDC.64 R4, c[0x0][0x380] ;  /* 0x0000e000ff047b82 */ /* 0x000e220000000a00 */
[----:B------:R-:W-:Y:S01]  /*0790*/  IADD3 R8, PT, PT, -R8, RZ, RZ ;  /* 0x000000ff08087210 */ /* 0x000fe20007ffe1ff */
[----:B0-----:R-:W-:-:S07]  /*07a0*/  IMAD.WIDE.U32 R10, R10, 0x4, R4 ;  /* 0x000000040a0a7825 */ /* 0x001fce00078e0004 */
.L_x_11:
[----:B------:R-:W-:Y:S01]  /*07b0*/  IMAD.MOV.U32 R4, RZ, RZ, R10 ;  /* 0x000000ffff047224 */ /* 0x000fe200078e000a */
[----:B------:R-:W-:-:S05]  /*07c0*/  MOV R5, R11 ;  /* 0x0000000b00057202 */ /* 0x000fca0000000f00 */
[----:B------:R-:W2:Y:S01]  /*07d0*/  LDG.E R4, desc[UR6][R4.64] ;  /* 0x0000000604047981 */ /* 0x000ea2000c1e1900 */
[----:B------:R-:W-:Y:S02]  /*07e0*/  IADD3 R8, PT, PT, R8, 0x1, RZ ;  /* 0x0000000108087810 */ /* 0x000fe40007ffe0ff */
[----:B------:R-:W-:Y:S02]  /*07f0*/  IADD3 R10, P2, PT, R10, 0x8000, RZ ;  /* 0x000080000a0a7810 */ /* 0x000fe40007f5e0ff */
[----:B------:R-:W-:-:S03]  /*0800*/  ISETP.NE.AND P1, PT, R8, RZ, PT ;  /* 0x000000ff0800720c */ /* 0x000fc60003f25270 */
[----:B------:R-:W-:Y:S02]  /*0810*/  IMAD.X R11, RZ, RZ, R11, P2 ;  /* 0x000000ffff0b7224 */ /* 0x000fe400010e060b */
[----:B--2---:R-:W-:-:S08]  /*0820*/  IMAD R9, R4, R4, R9 ;  /* 0x0000000404097224 */ /* 0x004fd000078e0209 */
[----:B------:R-:W-:Y:S05]  /*0830*/  @P1 BRA `(.L_x_11) ;  /* 0xfffffffc00dc1947 */ /* 0x000fea000383ffff */
.L_x_6:
[----:B------:R-:W-:Y:S05]  /*0840*/  BSYNC.RECONVERGENT B1 ;  /* 0x0000000000017941 */ /* 0x000fea0003800200 */
.L_x_5:
[----:B------:R0:W-:Y:S02]  /*0850*/  STS [R6], R9 ;  /* 0x0000000906007388 */ /* 0x0001e40000000800 */
.L_x_1:
[----:B------:R-:W-:Y:S05]  /*0860*/  BSYNC.RECONVERGENT B0 ;  /* 0x0000000000007941 */ /* 0x000fea0003800200 */
.L_x_0:
[C---:B------:R-:W-:Y:S02]  /*0870*/  ISETP.GT.U32.AND P1, PT, R0.reuse, 0x7f, PT ;  /* 0x0000007f0000780c */ /* 0x040fe40003f24070 */
[----:B------:R-:W-:-:S11]  /*0880*/  ISETP.GT.U32.AND P2, PT, R0, 0x3f, PT ;  /* 0x0000003f0000780c */ /* 0x000fd60003f44070 */
[----:B-1----:R-:W0:Y:S02]  /*0890*/  @!P1 LDS R4, [R6+0x200] ;  /* 0x0002000006049984 */ /* 0x002e240000000800 */
[----:B0-----:R-:W-:-:S05]  /*08a0*/  @!P1 IADD3 R9, PT, PT, R4, R9, RZ ;  /* 0x0000000904099210 */ /* 0x001fca0007ffe0ff */
[----:B------:R-:W-:Y:S01]  /*08b0*/  @!P1 STS [R6], R9 ;  /* 0x0000000906009388 */ /* 0x000fe20000000800 */
[----:B------:R-:W-:Y:S01]  /*08c0*/  BAR.SYNC.DEFER_BLOCKING 0x0 ;  /* 0x0000000000007b1d */ /* 0x000fe20000010000 */
[----:B------:R-:W-:-:S05]  /*08d0*/  ISETP.GT.U32.AND P1, PT, R0, 0x1f, PT ;  /* 0x0000001f0000780c */ /* 0x000fca0003f24070 */
[----:B------:R-:W-:Y:S04]  /*08e0*/  @!P2 LDS R4, [R6+0x100] ;  /* 0x000100000604a984 */ /* 0x000fe80000000800 */
[----:B------:R-:W0:Y:S02]  /*08f0*/  @!P2 LDS R5, [R6] ;  /* 0x000000000605a984 */ /* 0x000e240000000800 */
[----:B0-----:R-:W-:-:S05]  /*0900*/  @!P2 IADD3 R5, PT, PT, R4, R5, RZ ;  /* 0x000000050405a210 */ /* 0x001fca0007ffe0ff */
[----:B------:R-:W-:Y:S01]  /*0910*/  @!P2 STS [R6], R5 ;  /* 0x000000050600a388 */ /* 0x000fe20000000800 */
[----:B------:R-:W-:Y:S01]  /*0920*/  BAR.SYNC.DEFER_BLOCKING 0x0 ;  /* 0x0000000000007b1d */ /* 0x000fe20000010000 */
[----:B------:R-:W-:-:S05]  /*0930*/  ISETP.GT.U32.AND P2, PT, R0, 0xf, PT ;  /* 0x0000000f0000780c */ /* 0x000fca0003f44070 */
[----:B------:R-:W-:Y:S04]  /*0940*/  @!P1 LDS R4, [R6+0x80] ;  /* 0x0000800006049984 */ /* 0x000fe80000000800 */
[----:B------:R-:W0:Y:S02]  /*0950*/  @!P1 LDS R11, [R6] ;  /* 0x00000000060b9984 */ /* 0x000e240000000800 */
[----:B0-----:R-:W-:-:S05]  /*0960*/  @!P1 IMAD.IADD R11, R4, 0x1, R11 ;  /* 0x00000001040b9824 */ /* 0x001fca00078e020b */
        /* <DEDUP_REMOVED lines=19> */
[----:B------:R-:W-:Y:S06]  /*0aa0*/  BAR.SYNC.DEFER_BLOCKING 0x0 ;  /* 0x0000000000007b1d */ /* 0x000fec0000010000 */
[----:B------:R-:W-:Y:S04]  /*0ab0*/  @!P1 LDS R0, [R6+0x8] ;  /* 0x0000080006009984 */ /* 0x000fe80000000800 */
[----:B------:R-:W0:Y:S02]  /*0ac0*/  @!P1 LDS R9, [R6] ;  /* 0x0000000006099984 */ /* 0x000e240000000800 */
[----:B0-----:R-:W-:-:S05]  /*0ad0*/  @!P1 IADD3 R9, PT, PT, R0, R9, RZ ;  /* 0x0000000900099210 */ /* 0x001fca0007ffe0ff */
[----:B------:R-:W-:Y:S01]  /*0ae0*/  @!P1 STS [R6], R9 ;  /* 0x0000000906009388 */ /* 0x000fe20000000800 */
[----:B------:R-:W-:Y:S06]  /*0af0*/  BAR.SYNC.DEFER_BLOCKING 0x0 ;  /* 0x0000000000007b1d */ /* 0x000fec0000010000 */
[----:B------:R-:W0:Y:S02]  /*0b00*/  @!P0 LDS.64 R4, [UR4] ;  /* 0x00000004ff048984 */ /* 0x000e240008000a00 */
[----:B0-----:R-:W-:-:S05]  /*0b10*/  @!P0 IADD3 R4, PT, PT, R4, R5, RZ ;  /* 0x0000000504048210 */ /* 0x001fca0007ffe0ff */
[----:B------:R0:W-:Y:S01]  /*0b20*/  @!P0 STS [UR4], R4 ;  /* 0x00000004ff008988 */ /* 0x0001e20008000804 */
[----:B------:R-:W-:Y:S06]  /*0b30*/  BAR.SYNC.DEFER_BLOCKING 0x0 ;  /* 0x0000000000007b1d */ /* 0x000fec0000010000 */
[----:B------:R-:W-:Y:S05]  /*0b40*/  @P0 EXIT ;  /* 0x000000000000094d */ /* 0x000fea0003800000 */
[----:B------:R-:W1:Y:S01]  /*0b50*/  LDS R9, [UR4] ;  /* 0x00000004ff097984 */ /* 0x000e620008000800 */
[----:B0-----:R-:W0:Y:S02]  /*0b60*/  LDC.64 R4, c[0x0][0x388] ;  /* 0x0000e200ff047b82 */ /* 0x001e240000000a00 */
[----:B0-----:R-:W-:-:S05]  /*0b70*/  IMAD.WIDE.U32 R4, R7, 0x4, R4 ;  /* 0x0000000407047825 */ /* 0x001fca00078e0004 */
[----:B-1----:R0:W-:Y:S02]  /*0b80*/  STG.E desc[UR6][R4.64], R9 ;  /* 0x0000000904007986 */ /* 0x0021e4000c101906 */
[----:B0-----:R-:W-:-:S05]  /*0b90*/  CS2R R4, SR_CLOCKLO ;  /* 0x0000000000047805 */ /* 0x001fca0000015000 */
[----:B------:R-:W-:Y:S01]  /*0ba0*/  STG.E.64 desc[UR6][R2.64+0x100], R4 ;  /* 0x0001000402007986 */ /* 0x000fe2000c101b06 */
[----:B------:R-:W-:Y:S05]  /*0bb0*/  EXIT ;  /* 0x000000000000794d */ /* 0x000fea0003800000 */
.L_x_12:
[----:B------:R-:W-:-:S00]  /*0bc0*/  BRA `(.L_x_12) ;  /* 0xfffffffc00fc7947 */ /* 0x000fc0000383ffff */
[----:B------:R-:W-:-:S00]  /*0bd0*/  NOP ;  /* 0x0000000000007918 */ /* 0x000fc00000000000 */
        /* <DEDUP_REMOVED lines=10> */
.L_x_13:


//--------------------- .nv.shared._Z12sumOfSquaresPiS_Pl --------------------------
	.section	.nv.shared._Z12sumOfSquaresPiS_Pl,"aw",@nobits
	.sectionflags	@""
	.align	16
	.zero		1024


//--------------------- .nv.shared.reserved.0     --------------------------
	.section	.nv.shared.reserved.0,"aw",@nobits
	.weak		__nv_reservedSMEM_offset_0_alias
	.size		__nv_reservedSMEM_offset_0_alias, 0, 64
	.other		__nv_reservedSMEM_offset_0_alias,@"STO_CUDA_RESERVED_SHARED STV_DEFAULT"
__nv_reservedSMEM_offset_0_alias:
	.zero		0
	.zero		64


//--------------------- .nv.constant0._Z12sumOfSquaresPiS_Pl --------------------------
	.section	.nv.constant0._Z12sumOfSquaresPiS_Pl,"a",@progbits
	.sectionflags	@""
	.align	4
.nv.constant0._Z12sumOfSquaresPiS_Pl:
	.zero		920


//--------------------- SYMBOLS --------------------------

	.type		.nv.reservedSmem.offset0,@object
	.size		.nv.reservedSmem.offset0,0x4
	.type		.nv.reservedSmem.cap,@object
	.size		.nv.reservedSmem.cap,0x4
